	.headerflags	@"EF_CUDA_TEXMODE_UNIFIED EF_CUDA_64BIT_ADDRESS EF_CUDA_ACCELERATORS EF_CUDA_SM90 EF_CUDA_VIRTUAL_SM(EF_CUDA_SM90)"
	.elftype	@"ET_EXEC"


//--------------------- .nv.info                  --------------------------
	.section	.nv.info,"",@"SHT_CUDA_INFO"
	.align	4


	//----- nvinfo : EIATTR_REGCOUNT
	.align		4
        /*0000*/ 	.byte	0x04, 0x2f
        /*0002*/ 	.short	(.L_1 - .L_0)
	.align		4
.L_0:
        /*0004*/ 	.word	index@(triton_poi_fused_4)
        /*0008*/ 	.word	0x00000014


	//----- nvinfo : EIATTR_MIN_STACK_SIZE
	.align		4
.L_1:
        /*000c*/ 	.byte	0x04, 0x12
        /*000e*/ 	.short	(.L_3 - .L_2)
	.align		4
.L_2:
        /*0010*/ 	.word	index@(triton_poi_fused_4)
        /*0014*/ 	.word	0x00000000


	//----- nvinfo : EIATTR_FRAME_SIZE
	.align		4
.L_3:
        /*0018*/ 	.byte	0x04, 0x11
        /*001a*/ 	.short	(.L_5 - .L_4)
	.align		4
.L_4:
        /*001c*/ 	.word	index@(triton_poi_fused_4)
        /*0020*/ 	.word	0x00000000


	//----- nvinfo : EIATTR_MIN_STACK_SIZE
	.align		4
.L_5:
        /*0024*/ 	.byte	0x04, 0x12
        /*0026*/ 	.short	(.L_7 - .L_6)
	.align		4
.L_6:
        /*0028*/ 	.word	index@(triton_poi_fused_4)
        /*002c*/ 	.word	0x00000000
.L_7:


//--------------------- .nv.info.triton_poi_fused_4 --------------------------
	.section	.nv.info.triton_poi_fused_4,"",@"SHT_CUDA_INFO"
	.sectionflags	@""
	.align	4


	//----- nvinfo : EIATTR_CUDA_API_VERSION
	.align		4
        /*0000*/ 	.byte	0x04, 0x37
        /*0002*/ 	.short	(.L_9 - .L_8)
.L_8:
        /*0004*/ 	.word	0x0000007c


	//----- nvinfo : EIATTR_KPARAM_INFO
	.align		4
.L_9:
        /*0008*/ 	.byte	0x04, 0x17
        /*000a*/ 	.short	(.L_11 - .L_10)
.L_10:
        /*000c*/ 	.word	0x00000000
        /*0010*/ 	.short	0x0004
        /*0012*/ 	.short	0x0020
        /*0014*/ 	.byte	0x00, 0xf0, 0x11, 0x00


	//----- nvinfo : EIATTR_KPARAM_INFO
	.align		4
.L_11:
        /*0018*/ 	.byte	0x04, 0x17
        /*001a*/ 	.short	(.L_13 - .L_12)
.L_12:
        /*001c*/ 	.word	0x00000000
        /*0020*/ 	.short	0x0003
        /*0022*/ 	.short	0x0018
        /*0024*/ 	.byte	0x00, 0xf4, 0x21, 0x00


	//----- nvinfo : EIATTR_KPARAM_INFO
	.align		4
.L_13:
        /*0028*/ 	.byte	0x04, 0x17
        /*002a*/ 	.short	(.L_15 - .L_14)
.L_14:
        /*002c*/ 	.word	0x00000000
        /*0030*/ 	.short	0x0002
        /*0032*/ 	.short	0x0010
        /*0034*/ 	.byte	0x00, 0xf4, 0x21, 0x00


	//----- nvinfo : EIATTR_KPARAM_INFO
	.align		4
.L_15:
        /*0038*/ 	.byte	0x04, 0x17
        /*003a*/ 	.short	(.L_17 - .L_16)
.L_16:
        /*003c*/ 	.word	0x00000000
        /*0040*/ 	.short	0x0001
        /*0042*/ 	.short	0x0008
        /*0044*/ 	.byte	0x00, 0xf4, 0x21, 0x00


	//----- nvinfo : EIATTR_KPARAM_INFO
	.align		4
.L_17:
        /*0048*/ 	.byte	0x04, 0x17
        /*004a*/ 	.short	(.L_19 - .L_18)
.L_18:
        /*004c*/ 	.word	0x00000000
        /*0050*/ 	.short	0x0000
        /*0052*/ 	.short	0x0000
        /*0054*/ 	.byte	0x00, 0xf4, 0x21, 0x00


	//----- nvinfo : EIATTR_SPARSE_MMA_MASK
	.align		4
.L_19:
        /*0058*/ 	.byte	0x03, 0x50
        /*005a*/ 	.short	0x0000


	//----- nvinfo : EIATTR_MAXREG_COUNT
	.align		4
        /*005c*/ 	.byte	0x03, 0x1b
        /*005e*/ 	.short	0x00ff


	//----- nvinfo : EIATTR_EXIT_INSTR_OFFSETS
	.align		4
        /*0060*/ 	.byte	0x04, 0x1c
        /*0062*/ 	.short	(.L_21 - .L_20)


	//   ....[0]....
.L_20:
        /*0064*/ 	.word	0x00000220


	//   ....[1]....
        /*0068*/ 	.word	0x00000240


	//----- nvinfo : EIATTR_REQNTID
	.align		4
.L_21:
        /*006c*/ 	.byte	0x04, 0x10
        /*006e*/ 	.short	(.L_23 - .L_22)
.L_22:
        /*0070*/ 	.word	0x00000080
        /*0074*/ 	.word	0x00000001
        /*0078*/ 	.word	0x00000001


	//----- nvinfo : EIATTR_CBANK_PARAM_SIZE
	.align		4
.L_23:
        /*007c*/ 	.byte	0x03, 0x19
        /*007e*/ 	.short	0x0024


	//----- nvinfo : EIATTR_PARAM_CBANK
	.align		4
        /*0080*/ 	.byte	0x04, 0x0a
        /*0082*/ 	.short	(.L_25 - .L_24)
	.align		4
.L_24:
        /*0084*/ 	.word	index@(.nv.constant0.triton_poi_fused_4)
        /*0088*/ 	.short	0x0210
        /*008a*/ 	.short	0x0024


	//----- nvinfo : EIATTR_SW_WAR
	.align		4
.L_25:
        /*008c*/ 	.byte	0x04, 0x36
        /*008e*/ 	.short	(.L_27 - .L_26)
.L_26:
        /*0090*/ 	.word	0x00000008
.L_27:


//--------------------- .nv.callgraph             --------------------------
	.section	.nv.callgraph,"",@"SHT_CUDA_CALLGRAPH"
	.align	4
	.sectionentsize	8
	.align		4
        /*0000*/ 	.word	0x00000000
	.align		4
        /*0004*/ 	.word	0xffffffff
	.align		4
        /*0008*/ 	.word	0x00000000
	.align		4
        /*000c*/ 	.word	0xfffffffe
	.align		4
        /*0010*/ 	.word	0x00000000
	.align		4
        /*0014*/ 	.word	0xfffffffd
	.align		4
        /*0018*/ 	.word	0x00000000
	.align		4
        /*001c*/ 	.word	0xfffffffc


//--------------------- .text.triton_poi_fused_4  --------------------------
	.section	.text.triton_poi_fused_4,"ax",@progbits
	.align	128
        .global         triton_poi_fused_4
        .type           triton_poi_fused_4,@function
        .size           triton_poi_fused_4,(.L_x_1 - triton_poi_fused_4)
        .other          triton_poi_fused_4,@"STO_CUDA_ENTRY STV_DEFAULT"
triton_poi_fused_4:
.text.triton_poi_fused_4:
[----:B------:R-:W0:Y:S02]  /*0000*/  LDC R1, c[0x0][0x28] ;  /* 0x00000a00ff017b82 */ /* 0x000e240000000800 */
[----:B------:R-:W1:Y:S01]  /*0010*/  S2R R0, SR_TID.X ;  /* 0x0000000000007919 */ /* 0x000e620000002100 */
[----:B------:R-:W2:Y:S01]  /*0020*/  LDC.64 R2, c[0x0][0x220] ;  /* 0x00008800ff027b82 */ /* 0x000ea20000000a00 */
[----:B------:R-:W-:Y:S01]  /*0030*/  HFMA2.MMA R17, -RZ, RZ, 0, 0 ;  /* 0x00000000ff117435 */ /* 0x000fe200000001ff */
[----:B------:R-:W-:Y:S01]  /*0040*/  IMAD.MOV.U32 R15, RZ, RZ, RZ ;  /* 0x000000ffff0f7224 */ /* 0x000fe200078e00ff */
[----:B------:R-:W3:Y:S01]  /*0050*/  S2R R13, SR_CTAID.X ;  /* 0x00000000000d7919 */ /* 0x000ee20000002500 */
[----:B------:R-:W-:-:S04]  /*0060*/  ULDC.64 UR4, c[0x0][0x208] ;  /* 0x0000820000047ab9 */ /* 0x000fc80000000a00 */
[----:B------:R-:W4:Y:S08]  /*0070*/  LDC.64 R4, c[0x0][0x218] ;  /* 0x00008600ff047b82 */ /* 0x000f300000000a00 */
[----:B------:R-:W5:Y:S01]  /*0080*/  LDC.64 R8, c[0x0][0x210] ;  /* 0x00008400ff087b82 */ /* 0x000f620000000a00 */
[----:B-1----:R-:W-:-:S05]  /*0090*/  LOP3.LUT R0, R0, 0x7f, RZ, 0xc0, !PT ;  /* 0x0000007f00007812 */ /* 0x002fca00078ec0ff */
[----:B---3--:R-:W-:-:S04]  /*00a0*/  IMAD R13, R13, 0x80, R0 ;  /* 0x000000800d0d7824 */ /* 0x008fc800078e0200 */
[C---:B------:R-:W-:Y:S01]  /*00b0*/  IMAD.HI R0, R13.reuse, 0x38e38e39, RZ ;  /* 0x38e38e390d007827 */ /* 0x040fe200078e02ff */
[----:B------:R-:W-:Y:S01]  /*00c0*/  ISETP.GE.AND P0, PT, R13, 0x90, PT ;  /* 0x000000900d00780c */ /* 0x000fe20003f06270 */
[----:B-----5:R-:W3:Y:S03]  /*00d0*/  LDG.E R8, desc[UR4][R8.64+0xc] ;  /* 0x00000c0408087981 */ /* 0x020ee6000c1e1900 */
[----:B------:R-:W-:-:S04]  /*00e0*/  SHF.R.U32.HI R7, RZ, 0x1f, R0 ;  /* 0x0000001fff077819 */ /* 0x000fc80000011600 */
[CC--:B------:R-:W-:Y:S02]  /*00f0*/  LEA.HI.SX32 R12, R0.reuse, R7.reuse, 0x1f ;  /* 0x00000007000c7211 */ /* 0x0c0fe400078ffaff */
[----:B------:R-:W-:-:S03]  /*0100*/  LEA.HI.SX32 R0, R0, R7, 0x1d ;  /* 0x0000000700007211 */ /* 0x000fc600078feaff */
[--C-:B------:R-:W-:Y:S02]  /*0110*/  IMAD R11, R12, -0x9, R13.reuse ;  /* 0xfffffff70c0b7824 */ /* 0x100fe400078e020d */
[----:B------:R-:W-:Y:S02]  /*0120*/  IMAD R7, R0, -0x24, R13 ;  /* 0xffffffdc00077824 */ /* 0x000fe400078e020d */
[----:B----4-:R-:W-:Y:S01]  /*0130*/  IMAD.WIDE R4, R11, 0x4, R4 ;  /* 0x000000040b047825 */ /* 0x010fe200078e0204 */
[----:B------:R-:W-:Y:S01]  /*0140*/  MOV R0, RZ ;  /* 0x000000ff00007202 */ /* 0x000fe20000000f00 */
[----:B------:R-:W1:Y:S02]  /*0150*/  LDC.64 R10, c[0x0][0x228] ;  /* 0x00008a00ff0a7b82 */ /* 0x000e640000000a00 */
[--C-:B--2---:R-:W-:Y:S01]  /*0160*/  IMAD.WIDE R6, R7, 0x4, R2.reuse ;  /* 0x0000000407067825 */ /* 0x104fe200078e0202 */
[----:B------:R-:W3:Y:S03]  /*0170*/  @!P0 LDG.E.EL R15, desc[UR4][R4.64+0x6c] ;  /* 0x00006c04040f8981 */ /* 0x000ee6000c2e1900 */
[----:B------:R-:W-:Y:S01]  /*0180*/  IMAD.WIDE R2, R13, 0x4, R2 ;  /* 0x000000040d027825 */ /* 0x000fe200078e0202 */
[----:B------:R1:W3:Y:S04]  /*0190*/  @!P0 LDG.E.EL R17, desc[UR4][R6.64+0x1b0] ;  /* 0x0001b00406118981 */ /* 0x0002e8000c2e1900 */
[----:B------:R-:W2:Y:S01]  /*01a0*/  @!P0 LDG.E R0, desc[UR4][R2.64] ;  /* 0x0000000402008981 */ /* 0x000ea2000c1e1900 */
[----:B------:R-:W-:-:S04]  /*01b0*/  LOP3.LUT R12, R12, 0x80000003, RZ, 0xc0, !PT ;  /* 0x800000030c0c7812 */ /* 0x000fc800078ec0ff */
[----:B------:R-:W-:Y:S01]  /*01c0*/  ISETP.NE.AND P1, PT, R12, 0x3, PT ;  /* 0x000000030c00780c */ /* 0x000fe20003f25270 */
[C---:B------:R-:W-:Y:S02]  /*01d0*/  VIADD R12, R13.reuse, 0xffffff94 ;  /* 0xffffff940d0c7836 */ /* 0x040fe40000000000 */
[----:B-1----:R-:W-:-:S10]  /*01e0*/  IMAD.WIDE R6, R13, 0x4, R10 ;  /* 0x000000040d067825 */ /* 0x002fd400078e020a */
[----:B---3--:R-:W-:Y:S01]  /*01f0*/  @!P1 FMUL R17, R8, R15 ;  /* 0x0000000f08119220 */ /* 0x008fe20000400000 */
[----:B------:R-:W-:-:S04]  /*0200*/  ISETP.GE.U32.AND P1, PT, R12, 0x24, PT ;  /* 0x000000240c00780c */ /* 0x000fc80003f26070 */
[----:B--2---:R-:W-:Y:S01]  /*0210*/  SEL R17, R17, R0, !P1 ;  /* 0x0000000011117207 */ /* 0x004fe20004800000 */
[----:B------:R-:W-:Y:S08]  /*0220*/  @P0 EXIT ;  /* 0x000000000000094d */ /* 0x000ff00003800000 */
[----:B------:R-:W-:Y:S01]  /*0230*/  STG.E desc[UR4][R6.64], R17 ;  /* 0x0000001106007986 */ /* 0x000fe2000c101904 */
[----:B------:R-:W-:Y:S05]  /*0240*/  EXIT ;  /* 0x000000000000794d */ /* 0x000fea0003800000 */
.L_x_0:
[----:B------:R-:W-:-:S00]  /*0250*/  BRA `(.L_x_0) ;  /* 0xfffffffc00fc7947 */ /* 0x000fc0000383ffff */
[----:B------:R-:W-:-:S00]  /*0260*/  NOP ;  /* 0x0000000000007918 */ /* 0x000fc00000000000 */
        /* <DEDUP_REMOVED lines=9> */
.L_x_1:


//--------------------- .nv.constant0.triton_poi_fused_4 --------------------------
	.section	.nv.constant0.triton_poi_fused_4,"a",@progbits
	.sectionflags	@""
	.align	4
.nv.constant0.triton_poi_fused_4:
	.zero		564
